	.headerflags	@"EF_CUDA_TEXMODE_UNIFIED EF_CUDA_64BIT_ADDRESS EF_CUDA_SM80 EF_CUDA_VIRTUAL_SM(EF_CUDA_SM80)"
	.elftype	@"ET_EXEC"


//--------------------- .nv.info                  --------------------------
	.section	.nv.info,"",@"SHT_CUDA_INFO"
	.align	4


	//----- nvinfo : EIATTR_REGCOUNT
	.align		4
        /*0000*/ 	.byte	0x04, 0x2f
        /*0002*/ 	.short	(.L_1 - .L_0)
	.align		4
.L_0:
        /*0004*/ 	.word	index@(candidate0)
        /*0008*/ 	.word	0x00000020


	//----- nvinfo : EIATTR_MAX_STACK_SIZE
	.align		4
.L_1:
        /*000c*/ 	.byte	0x04, 0x23
        /*000e*/ 	.short	(.L_3 - .L_2)
	.align		4
.L_2:
        /*0010*/ 	.word	index@(candidate0)
        /*0014*/ 	.word	0x00000000


	//----- nvinfo : EIATTR_MIN_STACK_SIZE
	.align		4
.L_3:
        /*0018*/ 	.byte	0x04, 0x12
        /*001a*/ 	.short	(.L_5 - .L_4)
	.align		4
.L_4:
        /*001c*/ 	.word	index@(candidate0)
        /*0020*/ 	.word	0x00000000


	//----- nvinfo : EIATTR_FRAME_SIZE
	.align		4
.L_5:
        /*0024*/ 	.byte	0x04, 0x11
        /*0026*/ 	.short	(.L_7 - .L_6)
	.align		4
.L_6:
        /*0028*/ 	.word	index@(candidate0)
        /*002c*/ 	.word	0x00000000
.L_7:


//--------------------- .nv.info.candidate0       --------------------------
	.section	.nv.info.candidate0,"",@"SHT_CUDA_INFO"
	.align	4


	//----- nvinfo : EIATTR_CUDA_API_VERSION
	.align		4
        /*0000*/ 	.byte	0x04, 0x37
        /*0002*/ 	.short	(.L_9 - .L_8)
.L_8:
        /*0004*/ 	.word	0x00000075


	//----- nvinfo : EIATTR_SW2861232_WAR
	.align		4
.L_9:
        /*0008*/ 	.byte	0x01, 0x35
	.zero		2


	//----- nvinfo : EIATTR_PARAM_CBANK
	.align		4
        /*000c*/ 	.byte	0x04, 0x0a
        /*000e*/ 	.short	(.L_11 - .L_10)
	.align		4
.L_10:
        /*0010*/ 	.word	index@(.nv.constant0.candidate0)
        /*0014*/ 	.short	0x0160
        /*0016*/ 	.short	0x0018


	//----- nvinfo : EIATTR_CBANK_PARAM_SIZE
	.align		4
.L_11:
        /*0018*/ 	.byte	0x03, 0x19
        /*001a*/ 	.short	0x0018


	//----- nvinfo : EIATTR_KPARAM_INFO
	.align		4
        /*001c*/ 	.byte	0x04, 0x17
        /*001e*/ 	.short	(.L_13 - .L_12)
.L_12:
        /*0020*/ 	.word	0x00000000
        /*0024*/ 	.short	0x0002
        /*0026*/ 	.short	0x0010
        /*0028*/ 	.byte	0x00, 0xf0, 0x21, 0x00


	//----- nvinfo : EIATTR_KPARAM_INFO
	.align		4
.L_13:
        /*002c*/ 	.byte	0x04, 0x17
        /*002e*/ 	.short	(.L_15 - .L_14)
.L_14:
        /*0030*/ 	.word	0x00000000
        /*0034*/ 	.short	0x0001
        /*0036*/ 	.short	0x0008
        /*0038*/ 	.byte	0x00, 0xf0, 0x21, 0x00


	//----- nvinfo : EIATTR_KPARAM_INFO
	.align		4
.L_15:
        /*003c*/ 	.byte	0x04, 0x17
        /*003e*/ 	.short	(.L_17 - .L_16)
.L_16:
        /*0040*/ 	.word	0x00000000
        /*0044*/ 	.short	0x0000
        /*0046*/ 	.short	0x0000
        /*0048*/ 	.byte	0x00, 0xf0, 0x21, 0x00


	//----- nvinfo : EIATTR_MAXREG_COUNT
	.align		4
.L_17:
        /*004c*/ 	.byte	0x03, 0x1b
        /*004e*/ 	.short	0x00ff


	//----- nvinfo : EIATTR_EXIT_INSTR_OFFSETS
	.align		4
        /*0050*/ 	.byte	0x04, 0x1c
        /*0052*/ 	.short	(.L_19 - .L_18)


	//   ....[0]....
.L_18:
        /*0054*/ 	.word	0x00001ad0


	//----- nvinfo : EIATTR_MAX_THREADS
	.align		4
.L_19:
        /*0058*/ 	.byte	0x04, 0x05
        /*005a*/ 	.short	(.L_21 - .L_20)
.L_20:
        /*005c*/ 	.word	0x00000062
        /*0060*/ 	.word	0x00000001
        /*0064*/ 	.word	0x00000001


	//----- nvinfo : EIATTR_CRS_STACK_SIZE
	.align		4
.L_21:
        /*0068*/ 	.byte	0x04, 0x1e
        /*006a*/ 	.short	(.L_23 - .L_22)
.L_22:
        /*006c*/ 	.word	0x00000000
.L_23:


//--------------------- .nv.rel.action            --------------------------
	.section	.nv.rel.action,"",@"SHT_CUDA_RELOCINFO"
	.align	8
	.sectionentsize	8
        /*0000*/ 	.byte	0x4b, 0x00, 0x00, 0x00, 0x00, 0x00, 0x00, 0x00, 0x00, 0x02, 0x02, 0x08, 0x10, 0x0a, 0x2f, 0x22
        /* <DEDUP_REMOVED lines=13> */


//--------------------- .nv.constant0.candidate0  --------------------------
	.section	.nv.constant0.candidate0,"a",@progbits
	.align	4
.nv.constant0.candidate0:
	.zero		376


//--------------------- .text.candidate0          --------------------------
	.section	.text.candidate0,"ax",@progbits
	.sectionflags	@"SHF_BARRIERS=1"
	.sectioninfo	@"SHI_REGISTERS=32"
	.align	128
        .global         candidate0
        .type           candidate0,@function
        .size           candidate0,(.L_x_3 - candidate0)
        .other          candidate0,@"STO_CUDA_ENTRY STV_DEFAULT"
candidate0:
.text.candidate0:
[----:B------:R-:W-:-:S02]  /*0000*/  MOV R1, c[0x0][0x28] ;  /* 0x00000a0000017a02 */ /* 0x000fc40000000f00 */
[----:B------:R-:W0:Y:S01]  /*0010*/  S2R R14, SR_TID.X ;  /* 0x00000000000e7919 */ /* 0x000e220000002100 */
[----:B------:R-:W-:Y:S01]  /*0020*/  ULDC.64 UR4, c[0x0][0x118] ;  /* 0x0000460000047ab9 */ /* 0x000fe20000000a00 */
[----:B------:R-:W-:Y:S01]  /*0030*/  BSSY B0, `(.L_x_0) ;  /* 0x00000f9000007945 */ /* 0x000fe20003800000 */
[----:B------:R-:W-:Y:S01]  /*0040*/  HFMA2.MMA R2, -RZ, RZ, 0, 2.384185791015625e-07 ;  /* 0x00000004ff027435 */ /* 0x000fe200000001ff */
[----:B------:R-:W1:Y:S01]  /*0050*/  S2R R12, SR_CTAID.X ;  /* 0x00000000000c7919 */ /* 0x000e620000002500 */
[C---:B0-----:R-:W-:Y:S02]  /*0060*/  ISETP.GT.AND P1, PT, R14.reuse, 0x3f, PT ;  /* 0x0000003f0e00780c */ /* 0x041fe40003f24270 */
[----:B------:R-:W-:Y:S02]  /*0070*/  ISETP.GT.AND P0, PT, R14, 0x47, PT ;  /* 0x000000470e00780c */ /* 0x000fe40003f04270 */
[----:B-1----:R-:W-:-:S09]  /*0080*/  SHF.R.S32.HI R13, RZ, 0x3, R12 ;  /* 0x00000003ff0d7819 */ /* 0x002fd2000001140c */
[----:B------:R-:W-:Y:S05]  /*0090*/  @P1 BRA `(.L_x_1) ;  /* 0x00000f2000001947 */ /* 0x000fea0003800000 */
[----:B------:R-:W0:Y:S01]  /*00a0*/  S2R R4, SR_CTAID.X ;  /* 0x0000000000047919 */ /* 0x000e220000002500 */
[----:B------:R-:W-:Y:S02]  /*00b0*/  SHF.L.U32 R7, R14, 0x1, RZ ;  /* 0x000000010e077819 */ /* 0x000fe400000006ff */
[----:B------:R-:W-:Y:S02]  /*00c0*/  MOV R10, 0x310 ;  /* 0x00000310000a7802 */ /* 0x000fe40000000f00 */
[----:B------:R-:W-:-:S04]  /*00d0*/  LOP3.LUT R7, R7, 0xe, RZ, 0xc0, !PT ;  /* 0x0000000e07077812 */ /* 0x000fc800078ec0ff */
[----:B------:R-:W-:Y:S02]  /*00e0*/  IADD3 R3, -R7, RZ, RZ ;  /* 0x000000ff07037210 */ /* 0x000fe40007ffe1ff */
[C---:B0-----:R-:W-:Y:S02]  /*00f0*/  LOP3.LUT R0, R4.reuse, 0x4, RZ, 0xc0, !PT ;  /* 0x0000000404007812 */ /* 0x041fe400078ec0ff */
[----:B------:R-:W-:Y:S02]  /*0100*/  LOP3.LUT R26, R4, 0x3, RZ, 0xc0, !PT ;  /* 0x00000003041a7812 */ /* 0x000fe400078ec0ff */
[----:B------:R-:W-:-:S05]  /*0110*/  SHF.R.U32.HI R0, RZ, 0x2, R0 ;  /* 0x00000002ff007819 */ /* 0x000fca0000011600 */
[----:B------:R-:W-:-:S05]  /*0120*/  IMAD R8, R0, 0xe, RZ ;  /* 0x0000000e00087824 */ /* 0x000fca00078e02ff */
[----:B------:R-:W-:-:S04]  /*0130*/  ISETP.NE.AND P1, PT, R8, R3, PT ;  /* 0x000000030800720c */ /* 0x000fc80003f25270 */
[----:B------:R-:W-:Y:S02]  /*0140*/  ISETP.EQ.OR P2, PT, R26, RZ, !P1 ;  /* 0x000000ff1a00720c */ /* 0x000fe40004f42670 */
[----:B------:R-:W-:-:S11]  /*0150*/  MOV R18, 0x310 ;  /* 0x0000031000127802 */ /* 0x000fd60000000f00 */
[----:B------:R-:W-:Y:S02]  /*0160*/  @!P2 SHF.R.S32.HI R3, RZ, 0x3, R4 ;  /* 0x00000003ff03a819 */ /* 0x000fe40000011404 */
[----:B------:R-:W-:Y:S02]  /*0170*/  @!P2 SHF.R.S32.HI R6, RZ, 0x3, R14 ;  /* 0x00000003ff06a819 */ /* 0x000fe4000001140e */
[----:B------:R-:W-:Y:S02]  /*0180*/  @P1 SHF.R.S32.HI R5, RZ, 0x3, R4 ;  /* 0x00000003ff051819 */ /* 0x000fe40000011404 */
[----:B------:R-:W-:Y:S02]  /*0190*/  @!P2 LEA R3, R3, R6, 0x3 ;  /* 0x000000060303a211 */ /* 0x000fe400078e18ff */
[----:B------:R-:W-:Y:S02]  /*01a0*/  @P1 SHF.R.S32.HI R16, RZ, 0x3, R14 ;  /* 0x00000003ff101819 */ /* 0x000fe4000001140e */
[----:B------:R-:W-:Y:S01]  /*01b0*/  LOP3.LUT R6, R14, 0x7, RZ, 0xc0, !PT ;  /* 0x000000070e067812 */ /* 0x000fe200078ec0ff */
[----:B------:R-:W-:Y:S01]  /*01c0*/  @!P2 IMAD R3, R3, R10, -0x1d ;  /* 0xffffffe30303a424 */ /* 0x000fe200078e020a */
[----:B------:R-:W-:-:S02]  /*01d0*/  @P1 LEA R5, R5, R16, 0x3 ;  /* 0x0000001005051211 */ /* 0x000fc400078e18ff */
[----:B------:R-:W-:Y:S01]  /*01e0*/  @!P2 MOV R11, 0x4 ;  /* 0x00000004000ba802 */ /* 0x000fe20000000f00 */
[----:B------:R-:W-:Y:S02]  /*01f0*/  @!P2 IMAD R3, R6, 0x38, R3 ;  /* 0x000000380603a824 */ /* 0x000fe400078e0203 */
[----:B------:R-:W-:Y:S02]  /*0200*/  @P1 IMAD R5, R5, R18, -0x1c ;  /* 0xffffffe405051424 */ /* 0x000fe400078e0212 */
[----:B------:R-:W-:Y:S02]  /*0210*/  @!P2 IMAD R3, R26, 0x7, R3 ;  /* 0x000000071a03a824 */ /* 0x000fe400078e0203 */
[----:B------:R-:W-:Y:S02]  /*0220*/  @P1 IMAD R5, R6, 0x38, R5 ;  /* 0x0000003806051824 */ /* 0x000fe400078e0205 */
[----:B------:R-:W-:Y:S01]  /*0230*/  @!P2 IMAD R10, R0, 0x188, R3 ;  /* 0x00000188000aa824 */ /* 0x000fe200078e0203 */
[----:B------:R-:W-:Y:S01]  /*0240*/  MOV R3, RZ ;  /* 0x000000ff00037202 */ /* 0x000fe20000000f00 */
[----:B------:R-:W-:Y:S01]  /*0250*/  @P1 IMAD R5, R26, 0x7, R5 ;  /* 0x000000071a051824 */ /* 0x000fe200078e0205 */
[----:B------:R-:W-:Y:S01]  /*0260*/  @P1 MOV R16, 0x4 ;  /* 0x0000000400101802 */ /* 0x000fe20000000f00 */
[----:B------:R-:W-:-:S04]  /*0270*/  @!P2 IMAD.WIDE R10, R10, R11, c[0x0][0x160] ;  /* 0x000058000a0aa625 */ /* 0x000fc800078e020b */
[----:B------:R-:W-:Y:S01]  /*0280*/  @P1 IMAD R9, R0, 0x188, R5 ;  /* 0x0000018800091824 */ /* 0x000fe200078e0205 */
[----:B------:R0:W2:Y:S01]  /*0290*/  @!P2 LDG.E.CONSTANT R3, [R10.64] ;  /* 0x000000040a03a981 */ /* 0x0000a2000c1e9900 */
[----:B------:R-:W-:Y:S02]  /*02a0*/  MOV R5, RZ ;  /* 0x000000ff00057202 */ /* 0x000fe40000000f00 */
[----:B0-----:R-:W-:-:S05]  /*02b0*/  @P1 IMAD.WIDE R10, R9, R16, c[0x0][0x160] ;  /* 0x00005800090a1625 */ /* 0x001fca00078e0210 */
[----:B------:R0:W3:Y:S01]  /*02c0*/  @P1 LDG.E.CONSTANT R5, [R10.64] ;  /* 0x000000040a051981 */ /* 0x0000e2000c1e9900 */
[----:B------:R-:W-:Y:S01]  /*02d0*/  IADD3 R7, R8, R7, RZ ;  /* 0x0000000708077210 */ /* 0x000fe20007ffe0ff */
[----:B------:R-:W-:Y:S01]  /*02e0*/  CS2R R24, SRZ ;  /* 0x0000000000187805 */ /* 0x000fe2000001ff00 */
[----:B------:R-:W-:Y:S02]  /*02f0*/  @P1 SHF.R.S32.HI R15, RZ, 0x3, R4 ;  /* 0x00000003ff0f1819 */ /* 0x000fe40000011404 */
[----:B------:R-:W-:Y:S02]  /*0300*/  @P1 SHF.R.S32.HI R16, RZ, 0x3, R14 ;  /* 0x00000003ff101819 */ /* 0x000fe4000001140e */
[----:B------:R-:W-:Y:S02]  /*0310*/  ISETP.GT.U32.AND P2, PT, R7, 0x1b, PT ;  /* 0x0000001b0700780c */ /* 0x000fe40003f44070 */
[----:B------:R-:W-:Y:S02]  /*0320*/  @P1 LEA R7, R15, R16, 0x3 ;  /* 0x000000100f071211 */ /* 0x000fe400078e18ff */
[----:B------:R-:W-:-:S02]  /*0330*/  @P1 SHF.R.S32.HI R8, RZ, 0x3, R4 ;  /* 0x00000003ff081819 */ /* 0x000fc40000011404 */
[----:B------:R-:W-:Y:S02]  /*0340*/  @P1 SHF.R.S32.HI R9, RZ, 0x3, R14 ;  /* 0x00000003ff091819 */ /* 0x000fe4000001140e */
[----:B------:R-:W-:Y:S02]  /*0350*/  @P1 SHF.R.S32.HI R16, RZ, 0x3, R4 ;  /* 0x00000003ff101819 */ /* 0x000fe40000011404 */
[----:B------:R-:W-:Y:S02]  /*0360*/  @P1 SHF.R.S32.HI R17, RZ, 0x3, R14 ;  /* 0x00000003ff111819 */ /* 0x000fe4000001140e */
[----:B------:R-:W-:Y:S02]  /*0370*/  @P1 LEA R9, R8, R9, 0x3 ;  /* 0x0000000908091211 */ /* 0x000fe400078e18ff */
[----:B------:R-:W-:Y:S02]  /*0380*/  MOV R20, 0x310 ;  /* 0x0000031000147802 */ /* 0x000fe40000000f00 */
[----:B------:R-:W-:-:S02]  /*0390*/  @P1 LEA R17, R16, R17, 0x3 ;  /* 0x0000001110111211 */ /* 0x000fc400078e18ff */
[----:B------:R-:W-:Y:S01]  /*03a0*/  MOV R16, 0x310 ;  /* 0x0000031000107802 */ /* 0x000fe20000000f00 */
[----:B------:R-:W-:Y:S01]  /*03b0*/  @P1 IMAD R9, R9, R20, -0x1b ;  /* 0xffffffe509091424 */ /* 0x000fe200078e0214 */
[----:B0-----:R-:W-:Y:S02]  /*03c0*/  @P1 SHF.R.S32.HI R10, RZ, 0x3, R4 ;  /* 0x00000003ff0a1819 */ /* 0x001fe40000011404 */
[--C-:B------:R-:W-:Y:S01]  /*03d0*/  @P1 SHF.R.S32.HI R15, RZ, 0x3, R14.reuse ;  /* 0x00000003ff0f1819 */ /* 0x100fe2000001140e */
[----:B------:R-:W-:Y:S01]  /*03e0*/  @P1 IMAD R7, R7, R16, -0x1a ;  /* 0xffffffe607071424 */ /* 0x000fe200078e0210 */
[----:B------:R-:W-:Y:S01]  /*03f0*/  @P1 SHF.R.S32.HI R11, RZ, 0x3, R14 ;  /* 0x00000003ff0b1819 */ /* 0x000fe2000001140e */
[----:B------:R-:W-:Y:S01]  /*0400*/  @P1 IMAD R9, R6, 0x38, R9 ;  /* 0x0000003806091824 */ /* 0x000fe200078e0209 */
[----:B------:R-:W-:Y:S01]  /*0410*/  @P1 LEA R10, R10, R15, 0x3 ;  /* 0x0000000f0a0a1211 */ /* 0x000fe200078e18ff */
[----:B------:R-:W-:Y:S01]  /*0420*/  @P1 IMAD R7, R6, 0x38, R7 ;  /* 0x0000003806071824 */ /* 0x000fe200078e0207 */
[----:B------:R-:W-:Y:S01]  /*0430*/  MOV R21, 0x310 ;  /* 0x0000031000157802 */ /* 0x000fe20000000f00 */
[----:B------:R-:W-:Y:S01]  /*0440*/  @P1 IMAD R9, R26, 0x7, R9 ;  /* 0x000000071a091824 */ /* 0x000fe200078e0209 */
[----:B------:R-:W-:Y:S01]  /*0450*/  @P1 LEA R8, R8, R11, 0x3 ;  /* 0x0000000b08081211 */ /* 0x000fe200078e18ff */
[----:B------:R-:W-:Y:S01]  /*0460*/  @P1 IMAD R7, R26, 0x7, R7 ;  /* 0x000000071a071824 */ /* 0x000fe200078e0207 */
[----:B------:R-:W-:Y:S01]  /*0470*/  MOV R23, 0x310 ;  /* 0x0000031000177802 */ /* 0x000fe20000000f00 */
[----:B------:R-:W-:Y:S01]  /*0480*/  @P1 IMAD R21, R10, R21, -0x18 ;  /* 0xffffffe80a151424 */ /* 0x000fe200078e0215 */
[----:B------:R-:W-:Y:S01]  /*0490*/  ISETP.EQ.OR P3, PT, R26, 0x3, !P1 ;  /* 0x000000031a00780c */ /* 0x000fe20004f62670 */
[----:B------:R-:W-:Y:S01]  /*04a0*/  @P1 IMAD R9, R0, 0x188, R9 ;  /* 0x0000018800091824 */ /* 0x000fe200078e0209 */
[----:B------:R-:W-:Y:S01]  /*04b0*/  @P1 SHF.R.S32.HI R19, RZ, 0x3, R4 ;  /* 0x00000003ff131819 */ /* 0x000fe20000011404 */
[----:B------:R-:W-:Y:S01]  /*04c0*/  @P1 IMAD R23, R8, R23, -0x19 ;  /* 0xffffffe708171424 */ /* 0x000fe200078e0217 */
[----:B------:R-:W-:Y:S01]  /*04d0*/  @P1 SHF.R.S32.HI R18, RZ, 0x3, R14 ;  /* 0x00000003ff121819 */ /* 0x000fe2000001140e */
[----:B------:R-:W-:Y:S01]  /*04e0*/  @P1 IMAD R27, R0, 0x188, R7 ;  /* 0x00000188001b1824 */ /* 0x000fe200078e0207 */
[----:B------:R-:W-:-:S02]  /*04f0*/  @P1 MOV R10, 0x4 ;  /* 0x00000004000a1802 */ /* 0x000fc40000000f00 */
[----:B------:R-:W-:Y:S02]  /*0500*/  @P1 MOV R8, 0x4 ;  /* 0x0000000400081802 */ /* 0x000fe40000000f00 */
[----:B------:R-:W-:Y:S01]  /*0510*/  @P1 LEA R19, R19, R18, 0x3 ;  /* 0x0000001213131211 */ /* 0x000fe200078e18ff */
[----:B------:R-:W-:Y:S01]  /*0520*/  @P1 IMAD.WIDE R10, R9, R10, c[0x0][0x160] ;  /* 0x00005800090a1625 */ /* 0x000fe200078e020a */
[----:B------:R-:W-:Y:S02]  /*0530*/  MOV R18, 0x310 ;  /* 0x0000031000127802 */ /* 0x000fe40000000f00 */
[--C-:B------:R-:W-:Y:S01]  /*0540*/  @!P3 SHF.R.S32.HI R15, RZ, 0x3, R4.reuse ;  /* 0x00000003ff0fb819 */ /* 0x100fe20000011404 */
[----:B------:R-:W-:Y:S01]  /*0550*/  @P1 IMAD.WIDE R8, R27, R8, c[0x0][0x160] ;  /* 0x000058001b081625 */ /* 0x000fe200078e0208 */
[----:B------:R-:W-:Y:S01]  /*0560*/  @!P2 SHF.R.S32.HI R7, RZ, 0x3, R4 ;  /* 0x00000003ff07a819 */ /* 0x000fe20000011404 */
[----:B------:R0:W4:Y:S01]  /*0570*/  @P1 LDG.E.CONSTANT R25, [R10.64] ;  /* 0x000000040a191981 */ /* 0x000122000c1e9900 */
[----:B------:R-:W-:Y:S01]  /*0580*/  @!P2 SHF.R.S32.HI R20, RZ, 0x3, R14 ;  /* 0x00000003ff14a819 */ /* 0x000fe2000001140e */
[----:B------:R-:W-:-:S02]  /*0590*/  @P1 IMAD R27, R6, 0x38, R23 ;  /* 0x00000038061b1824 */ /* 0x000fc400078e0217 */
[----:B------:R-:W-:Y:S01]  /*05a0*/  @P1 IMAD R17, R17, R18, -0x17 ;  /* 0xffffffe911111424 */ /* 0x000fe200078e0212 */
[----:B------:R-:W-:Y:S01]  /*05b0*/  @!P3 SHF.R.S32.HI R18, RZ, 0x3, R14 ;  /* 0x00000003ff12b819 */ /* 0x000fe2000001140e */
[----:B------:R-:W-:Y:S01]  /*05c0*/  @P1 IMAD R21, R6, 0x38, R21 ;  /* 0x0000003806151824 */ /* 0x000fe200078e0215 */
[----:B------:R1:W5:Y:S01]  /*05d0*/  @P1 LDG.E.CONSTANT R24, [R8.64] ;  /* 0x0000000408181981 */ /* 0x000362000c1e9900 */
[----:B------:R-:W-:Y:S01]  /*05e0*/  @P1 IMAD R19, R19, R16, -0x16 ;  /* 0xffffffea13131424 */ /* 0x000fe200078e0210 */
[----:B------:R-:W-:Y:S01]  /*05f0*/  @!P3 LEA R15, R15, R18, 0x3 ;  /* 0x000000120f0fb211 */ /* 0x000fe200078e18ff */
[C---:B------:R-:W-:Y:S01]  /*0600*/  @P1 IMAD R27, R26.reuse, 0x7, R27 ;  /* 0x000000071a1b1824 */ /* 0x040fe200078e021b */
[----:B------:R-:W-:Y:S01]  /*0610*/  @!P2 LEA R7, R7, R20, 0x3 ;  /* 0x000000140707a211 */ /* 0x000fe200078e18ff */
[----:B------:R-:W-:Y:S01]  /*0620*/  @P1 IMAD R21, R26, 0x7, R21 ;  /* 0x000000071a151824 */ /* 0x000fe200078e0215 */
[----:B------:R-:W-:Y:S01]  /*0630*/  @P1 MOV R18, 0x4 ;  /* 0x0000000400121802 */ /* 0x000fe20000000f00 */
[----:B------:R-:W-:Y:S01]  /*0640*/  @P1 IMAD R19, R6, 0x38, R19 ;  /* 0x0000003806131824 */ /* 0x000fe200078e0213 */
[----:B------:R-:W-:Y:S01]  /*0650*/  @!P2 SHF.R.S32.HI R20, RZ, 0x3, R4 ;  /* 0x00000003ff14a819 */ /* 0x000fe20000011404 */
[C---:B------:R-:W-:Y:S01]  /*0660*/  @P1 IMAD R27, R0.reuse, 0x188, R27 ;  /* 0x00000188001b1824 */ /* 0x040fe200078e021b */
[----:B-1----:R-:W-:Y:S01]  /*0670*/  @P1 MOV R9, 0x4 ;  /* 0x0000000400091802 */ /* 0x002fe20000000f00 */
[----:B------:R-:W-:Y:S01]  /*0680*/  @P1 IMAD R8, R0, 0x188, R21 ;  /* 0x0000018800081824 */ /* 0x000fe200078e0215 */
[----:B------:R-:W-:Y:S01]  /*0690*/  @!P2 SHF.R.S32.HI R29, RZ, 0x3, R14 ;  /* 0x00000003ff1da819 */ /* 0x000fe2000001140e */
[----:B------:R-:W-:Y:S01]  /*06a0*/  @P1 IMAD R19, R26, 0x7, R19 ;  /* 0x000000071a131824 */ /* 0x000fe200078e0213 */
[----:B------:R-:W-:Y:S01]  /*06b0*/  CS2R R22, SRZ ;  /* 0x0000000000167805 */ /* 0x000fe2000001ff00 */
[----:B0-----:R-:W-:Y:S01]  /*06c0*/  @P1 IMAD.WIDE R10, R27, R18, c[0x0][0x160] ;  /* 0x000058001b0a1625 */ /* 0x001fe200078e0212 */
[----:B------:R-:W-:-:S02]  /*06d0*/  @!P2 LEA R18, R20, R29, 0x3 ;  /* 0x0000001d1412a211 */ /* 0x000fc400078e18ff */
[----:B------:R-:W-:Y:S01]  /*06e0*/  @P1 MOV R20, 0x4 ;  /* 0x0000000400141802 */ /* 0x000fe20000000f00 */
[----:B------:R-:W-:-:S04]  /*06f0*/  @P1 IMAD.WIDE R8, R8, R9, c[0x0][0x160] ;  /* 0x0000580008081625 */ /* 0x000fc800078e0209 */
[----:B------:R-:W-:Y:S01]  /*0700*/  @P1 IMAD R19, R0, 0x188, R19 ;  /* 0x0000018800131824 */ /* 0x000fe200078e0213 */
[----:B------:R0:W5:Y:S01]  /*0710*/  @P1 LDG.E.CONSTANT R22, [R8.64] ;  /* 0x0000000408161981 */ /* 0x000162000c1e9900 */
[----:B------:R-:W-:Y:S01]  /*0720*/  @P1 IMAD R17, R6, 0x38, R17 ;  /* 0x0000003806111824 */ /* 0x000fe200078e0211 */
[----:B------:R-:W-:Y:S01]  /*0730*/  @!P2 SHF.R.S32.HI R27, RZ, 0x3, R4 ;  /* 0x00000003ff1ba819 */ /* 0x000fe20000011404 */
[----:B------:R-:W-:Y:S01]  /*0740*/  @!P2 IMAD R7, R7, 0xe, R6 ;  /* 0x0000000e0707a824 */ /* 0x000fe200078e0206 */
[----:B------:R-:W-:Y:S01]  /*0750*/  @!P2 SHF.R.S32.HI R28, RZ, 0x3, R14 ;  /* 0x00000003ff1ca819 */ /* 0x000fe2000001140e */
[----:B------:R-:W-:Y:S01]  /*0760*/  @P1 IMAD R17, R26, 0x7, R17 ;  /* 0x000000071a111824 */ /* 0x000fe200078e0211 */
[----:B------:R1:W5:Y:S01]  /*0770*/  @P1 LDG.E.CONSTANT R23, [R10.64] ;  /* 0x000000040a171981 */ /* 0x000362000c1e9900 */
[----:B0-----:R-:W-:Y:S02]  /*0780*/  @P1 IMAD.WIDE R8, R19, R20, c[0x0][0x160] ;  /* 0x0000580013081625 */ /* 0x001fe400078e0214 */
[----:B------:R-:W-:Y:S01]  /*0790*/  CS2R R20, SRZ ;  /* 0x0000000000147805 */ /* 0x000fe2000001ff00 */
[----:B------:R-:W-:Y:S01]  /*07a0*/  @!P2 LEA R19, R27, R28, 0x3 ;  /* 0x0000001c1b13a211 */ /* 0x000fe200078e18ff */
[----:B------:R-:W-:Y:S01]  /*07b0*/  @!P3 IMAD R15, R15, R16, -0x15 ;  /* 0xffffffeb0f0fb424 */ /* 0x000fe200078e0210 */
[----:B------:R-:W-:Y:S01]  /*07c0*/  @P1 MOV R16, 0x4 ;  /* 0x0000000400101802 */ /* 0x000fe20000000f00 */
[----:B------:R-:W-:Y:S01]  /*07d0*/  @P1 IMAD R17, R0, 0x188, R17 ;  /* 0x0000018800111824 */ /* 0x000fe200078e0211 */
[----:B------:R-:W-:Y:S01]  /*07e0*/  @!P2 LEA R7, R7, R26, 0x3 ;  /* 0x0000001a0707a211 */ /* 0x000fe200078e18ff */
[----:B------:R0:W5:Y:S01]  /*07f0*/  @P1 LDG.E.CONSTANT R20, [R8.64] ;  /* 0x0000000408141981 */ /* 0x000162000c1e9900 */
[----:B------:R-:W-:Y:S01]  /*0800*/  MOV R27, 0x310 ;  /* 0x00000310001b7802 */ /* 0x000fe20000000f00 */
[----:B------:R-:W-:Y:S01]  /*0810*/  @!P3 IMAD R15, R6, 0x38, R15 ;  /* 0x00000038060fb824 */ /* 0x000fe200078e020f */
[----:B------:R-:W-:Y:S01]  /*0820*/  @!P2 SHF.R.S32.HI R29, RZ, 0x3, R4 ;  /* 0x00000003ff1da819 */ /* 0x000fe20000011404 */
[----:B-1----:R-:W-:Y:S01]  /*0830*/  @P1 IMAD.WIDE R10, R17, R16, c[0x0][0x160] ;  /* 0x00005800110a1625 */ /* 0x002fe200078e0210 */
[----:B0-----:R-:W-:-:S03]  /*0840*/  @!P2 SHF.R.S32.HI R8, RZ, 0x3, R14 ;  /* 0x00000003ff08a819 */ /* 0x001fc6000001140e */
[----:B------:R-:W-:Y:S01]  /*0850*/  @!P2 IMAD R28, R0, 0x38, R7 ;  /* 0x00000038001ca824 */ /* 0x000fe200078e0207 */
[----:B------:R0:W5:Y:S01]  /*0860*/  @P1 LDG.E.CONSTANT R21, [R10.64] ;  /* 0x000000040a151981 */ /* 0x000162000c1e9900 */
[----:B------:R-:W-:Y:S01]  /*0870*/  @!P2 IMAD R27, R18, R27, 0x1 ;  /* 0x00000001121ba424 */ /* 0x000fe200078e021b */
[----:B------:R-:W-:Y:S01]  /*0880*/  @!P2 LEA R7, R29, R8, 0x3 ;  /* 0x000000081d07a211 */ /* 0x000fe200078e18ff */
[----:B------:R-:W-:Y:S01]  /*0890*/  @!P3 IMAD R15, R26, 0x7, R15 ;  /* 0x000000071a0fb824 */ /* 0x000fe200078e020f */
[----:B------:R-:W-:Y:S01]  /*08a0*/  MOV R8, 0x310 ;  /* 0x0000031000087802 */ /* 0x000fe20000000f00 */
[----:B------:R-:W-:Y:S01]  /*08b0*/  @!P2 IMAD R27, R6, 0x38, R27 ;  /* 0x00000038061ba824 */ /* 0x000fe200078e021b */
[----:B------:R-:W-:Y:S01]  /*08c0*/  @!P3 MOV R16, 0x4 ;  /* 0x000000040010b802 */ /* 0x000fe20000000f00 */
[----:B------:R-:W-:Y:S01]  /*08d0*/  @!P3 IMAD R15, R0, 0x188, R15 ;  /* 0x00000188000fb824 */ /* 0x000fe200078e020f */
[----:B------:R-:W-:Y:S01]  /*08e0*/  MOV R18, 0x310 ;  /* 0x0000031000127802 */ /* 0x000fe20000000f00 */
[----:B------:R-:W-:Y:S01]  /*08f0*/  @!P2 IMAD R19, R19, R8, 0x2 ;  /* 0x000000021313a424 */ /* 0x000fe200078e0208 */
[----:B0-----:R-:W-:-:S02]  /*0900*/  @!P2 MOV R11, 0x4 ;  /* 0x00000004000ba802 */ /* 0x001fc40000000f00 */
[----:B------:R-:W-:Y:S02]  /*0910*/  @!P2 LEA R10, R28, -R28, 0x3 ;  /* 0x8000001c1c0aa211 */ /* 0x000fe400078e18ff */
[C---:B------:R-:W-:Y:S01]  /*0920*/  ISETP.EQ.OR P1, PT, R26.reuse, RZ, P2 ;  /* 0x000000ff1a00720c */ /* 0x040fe20001722670 */
[----:B------:R-:W-:Y:S01]  /*0930*/  @!P2 IMAD R27, R26, 0x7, R27 ;  /* 0x000000071a1ba824 */ /* 0x000fe200078e021b */
[----:B------:R-:W-:Y:S01]  /*0940*/  MOV R9, RZ ;  /* 0x000000ff00097202 */ /* 0x000fe20000000f00 */
[----:B------:R-:W-:Y:S01]  /*0950*/  @!P3 IMAD.WIDE R16, R15, R16, c[0x0][0x160] ;  /* 0x000058000f10b625 */ /* 0x000fe200078e0210 */
[----:B------:R-:W-:-:S03]  /*0960*/  MOV R15, RZ ;  /* 0x000000ff000f7202 */ /* 0x000fc60000000f00 */
[----:B------:R-:W-:-:S04]  /*0970*/  @!P2 IMAD.WIDE R10, R10, R11, c[0x0][0x160] ;  /* 0x000058000a0aa625 */ /* 0x000fc800078e020b */
[----:B------:R-:W-:Y:S01]  /*0980*/  @!P2 IMAD R7, R7, R18, 0x3 ;  /* 0x000000030707a424 */ /* 0x000fe200078e0212 */
[----:B------:R-:W-:Y:S01]  /*0990*/  @!P2 MOV R18, 0x4 ;  /* 0x000000040012a802 */ /* 0x000fe20000000f00 */
[----:B------:R-:W-:Y:S01]  /*09a0*/  @!P2 IMAD R19, R6, 0x38, R19 ;  /* 0x000000380613a824 */ /* 0x000fe200078e0213 */
[----:B------:R0:W5:Y:S01]  /*09b0*/  @!P2 LDG.E.CONSTANT R9, [R10.64] ;  /* 0x000000040a09a981 */ /* 0x000162000c1e9900 */
[----:B------:R-:W-:Y:S01]  /*09c0*/  @!P2 IMAD R27, R0, 0x188, R27 ;  /* 0x00000188001ba824 */ /* 0x000fe200078e021b */
[----:B------:R-:W-:Y:S01]  /*09d0*/  MOV R8, RZ ;  /* 0x000000ff00087202 */ /* 0x000fe20000000f00 */
[----:B------:R-:W-:Y:S01]  /*09e0*/  @!P2 IMAD R19, R26, 0x7, R19 ;  /* 0x000000071a13a824 */ /* 0x000fe200078e0213 */
[----:B------:R1:W5:Y:S01]  /*09f0*/  @!P3 LDG.E.CONSTANT R15, [R16.64] ;  /* 0x00000004100fb981 */ /* 0x000362000c1e9900 */
[----:B------:R-:W-:Y:S01]  /*0a00*/  @!P2 IMAD R7, R6, 0x38, R7 ;  /* 0x000000380607a824 */ /* 0x000fe200078e0207 */
[----:B------:R-:W-:Y:S02]  /*0a10*/  @!P1 SHF.R.S32.HI R28, RZ, 0x3, R4 ;  /* 0x00000003ff1c9819 */ /* 0x000fe40000011404 */
[----:B------:R-:W-:Y:S01]  /*0a20*/  @!P1 SHF.R.S32.HI R29, RZ, 0x3, R14 ;  /* 0x00000003ff1d9819 */ /* 0x000fe2000001140e */
[----:B0-----:R-:W-:Y:S01]  /*0a30*/  @!P2 IMAD.WIDE R10, R27, R18, c[0x0][0x160] ;  /* 0x000058001b0aa625 */ /* 0x001fe200078e0212 */
[----:B-1----:R-:W-:-:S03]  /*0a40*/  @!P2 MOV R16, 0x4 ;  /* 0x000000040010a802 */ /* 0x002fc60000000f00 */
[----:B------:R-:W-:Y:S01]  /*0a50*/  @!P2 IMAD R17, R0, 0x188, R19 ;  /* 0x000001880011a824 */ /* 0x000fe200078e0213 */
[----:B------:R0:W5:Y:S01]  /*0a60*/  @!P2 LDG.E.CONSTANT R8, [R10.64] ;  /* 0x000000040a08a981 */ /* 0x000162000c1e9900 */
[----:B------:R-:W-:Y:S01]  /*0a70*/  @!P2 IMAD R19, R26, 0x7, R7 ;  /* 0x000000071a13a824 */ /* 0x000fe200078e0207 */
[----:B------:R-:W-:Y:S01]  /*0a80*/  MOV R7, RZ ;  /* 0x000000ff00077202 */ /* 0x000fe20000000f00 */
[----:B------:R-:W-:Y:S01]  /*0a90*/  @!P2 IMAD.WIDE R16, R17, R16, c[0x0][0x160] ;  /* 0x000058001110a625 */ /* 0x000fe200078e0210 */
[----:B------:R-:W-:Y:S02]  /*0aa0*/  @!P1 LEA R28, R28, R29, 0x3 ;  /* 0x0000001d1c1c9211 */ /* 0x000fe400078e18ff */
[----:B------:R-:W-:Y:S02]  /*0ab0*/  @!P2 SHF.R.S32.HI R29, RZ, 0x3, R14 ;  /* 0x00000003ff1da819 */ /* 0x000fe4000001140e */
[----:B0-----:R-:W-:Y:S02]  /*0ac0*/  MOV R11, 0x310 ;  /* 0x00000310000b7802 */ /* 0x001fe40000000f00 */
[----:B------:R-:W-:Y:S01]  /*0ad0*/  @!P2 SHF.R.S32.HI R10, RZ, 0x3, R4 ;  /* 0x00000003ff0aa819 */ /* 0x000fe20000011404 */
[----:B------:R-:W-:Y:S01]  /*0ae0*/  @!P2 IMAD R19, R0, 0x188, R19 ;  /* 0x000001880013a824 */ /* 0x000fe200078e0213 */
[----:B------:R0:W5:Y:S01]  /*0af0*/  @!P2 LDG.E.CONSTANT R7, [R16.64] ;  /* 0x000000041007a981 */ /* 0x000162000c1e9900 */
[----:B------:R-:W-:Y:S01]  /*0b00*/  @!P1 IMAD R11, R28, R11, -0x1 ;  /* 0xffffffff1c0b9424 */ /* 0x000fe200078e020b */
[----:B------:R-:W-:-:S02]  /*0b10*/  @!P2 LEA R10, R10, R29, 0x3 ;  /* 0x0000001d0a0aa211 */ /* 0x000fc400078e18ff */
[----:B------:R-:W-:Y:S01]  /*0b20*/  @!P2 SHF.R.S32.HI R28, RZ, 0x3, R4 ;  /* 0x00000003ff1ca819 */ /* 0x000fe20000011404 */
[----:B------:R-:W-:Y:S01]  /*0b30*/  @!P2 IMAD.WIDE R18, R19, R18, c[0x0][0x160] ;  /* 0x000058001312a625 */ /* 0x000fe200078e0212 */
[----:B------:R-:W-:Y:S02]  /*0b40*/  MOV R27, RZ ;  /* 0x000000ff001b7202 */ /* 0x000fe40000000f00 */
[----:B0-----:R-:W-:Y:S01]  /*0b50*/  MOV R17, 0x310 ;  /* 0x0000031000117802 */ /* 0x001fe20000000f00 */
[----:B------:R-:W-:Y:S01]  /*0b60*/  @!P1 IMAD R11, R6, 0x38, R11 ;  /* 0x00000038060b9824 */ /* 0x000fe200078e020b */
[----:B------:R-:W-:Y:S02]  /*0b70*/  @!P2 LEA R29, R28, R29, 0x3 ;  /* 0x0000001d1c1da211 */ /* 0x000fe400078e18ff */
[----:B------:R0:W5:Y:S01]  /*0b80*/  @!P2 LDG.E.CONSTANT R27, [R18.64] ;  /* 0x00000004121ba981 */ /* 0x000162000c1e9900 */
[----:B------:R-:W-:Y:S01]  /*0b90*/  MOV R28, 0x310 ;  /* 0x00000310001c7802 */ /* 0x000fe20000000f00 */
[----:B------:R-:W-:-:S02]  /*0ba0*/  @!P2 IMAD R17, R10, R17, 0x4 ;  /* 0x000000040a11a424 */ /* 0x000fc400078e0211 */
[----:B------:R-:W-:Y:S01]  /*0bb0*/  @!P1 IMAD R11, R26, 0x7, R11 ;  /* 0x000000071a0b9824 */ /* 0x000fe200078e020b */
[----:B------:R-:W-:Y:S01]  /*0bc0*/  @!P1 MOV R16, 0x4 ;  /* 0x0000000400109802 */ /* 0x000fe20000000f00 */
[----:B------:R-:W-:Y:S02]  /*0bd0*/  @!P2 IMAD R29, R29, R28, 0x5 ;  /* 0x000000051d1da424 */ /* 0x000fe400078e021c */
[----:B------:R-:W-:Y:S02]  /*0be0*/  @!P1 IMAD R11, R0, 0x188, R11 ;  /* 0x00000188000b9824 */ /* 0x000fe400078e020b */
[----:B0-----:R-:W-:Y:S02]  /*0bf0*/  @!P2 IMAD R19, R6, 0x38, R17 ;  /* 0x000000380613a824 */ /* 0x001fe400078e0211 */
[----:B------:R-:W-:Y:S01]  /*0c00*/  @!P1 IMAD.WIDE R16, R11, R16, c[0x0][0x160] ;  /* 0x000058000b109625 */ /* 0x000fe200078e0210 */
[----:B------:R-:W-:-:S03]  /*0c10*/  @!P2 MOV R11, 0x4 ;  /* 0x00000004000ba802 */ /* 0x000fc60000000f00 */
[----:B------:R-:W-:Y:S02]  /*0c20*/  @!P2 IMAD R19, R26, 0x7, R19 ;  /* 0x000000071a13a824 */ /* 0x000fe400078e0213 */
[----:B------:R-:W-:Y:S02]  /*0c30*/  @!P2 IMAD R29, R6, 0x38, R29 ;  /* 0x00000038061da824 */ /* 0x000fe400078e021d */
[----:B------:R-:W-:Y:S01]  /*0c40*/  @!P2 IMAD R10, R0, 0x188, R19 ;  /* 0x00000188000aa824 */ /* 0x000fe200078e0213 */
[----:B------:R-:W-:Y:S01]  /*0c50*/  MOV R19, RZ ;  /* 0x000000ff00137202 */ /* 0x000fe20000000f00 */
[----:B------:R-:W-:Y:S01]  /*0c60*/  @!P2 IMAD R29, R26, 0x7, R29 ;  /* 0x000000071a1da824 */ /* 0x000fe200078e021d */
[----:B------:R-:W-:Y:S01]  /*0c70*/  @!P2 MOV R28, 0x4 ;  /* 0x00000004001ca802 */ /* 0x000fe20000000f00 */
[----:B------:R-:W-:-:S04]  /*0c80*/  @!P2 IMAD.WIDE R10, R10, R11, c[0x0][0x160] ;  /* 0x000058000a0aa625 */ /* 0x000fc800078e020b */
[----:B------:R-:W-:Y:S01]  /*0c90*/  @!P2 IMAD R29, R0, 0x188, R29 ;  /* 0x00000188001da824 */ /* 0x000fe200078e021d */
[----:B------:R0:W5:Y:S01]  /*0ca0*/  @!P2 LDG.E.CONSTANT R19, [R10.64] ;  /* 0x000000040a13a981 */ /* 0x000162000c1e9900 */
[----:B------:R-:W-:-:S06]  /*0cb0*/  MOV R18, RZ ;  /* 0x000000ff00127202 */ /* 0x000fcc0000000f00 */
[----:B------:R1:W5:Y:S01]  /*0cc0*/  @!P1 LDG.E.CONSTANT R18, [R16.64] ;  /* 0x0000000410129981 */ /* 0x000362000c1e9900 */
[----:B0-----:R-:W-:Y:S01]  /*0cd0*/  @!P2 IMAD.WIDE R10, R29, R28, c[0x0][0x160] ;  /* 0x000058001d0aa625 */ /* 0x001fe200078e021c */
[----:B------:R-:W-:Y:S02]  /*0ce0*/  @!P2 SHF.R.S32.HI R28, RZ, 0x3, R4 ;  /* 0x00000003ff1ca819 */ /* 0x000fe40000011404 */
[----:B------:R-:W-:-:S04]  /*0cf0*/  @!P2 SHF.R.S32.HI R29, RZ, 0x3, R14 ;  /* 0x00000003ff1da819 */ /* 0x000fc8000001140e */
[----:B------:R-:W-:Y:S02]  /*0d00*/  @!P2 LEA R29, R28, R29, 0x3 ;  /* 0x0000001d1c1da211 */ /* 0x000fe400078e18ff */
[----:B------:R-:W-:-:S05]  /*0d10*/  MOV R28, 0x310 ;  /* 0x00000310001c7802 */ /* 0x000fca0000000f00 */
[----:B------:R-:W-:Y:S01]  /*0d20*/  @!P2 IMAD R29, R29, R28, 0x6 ;  /* 0x000000061d1da424 */ /* 0x000fe200078e021c */
[----:B------:R-:W-:-:S03]  /*0d30*/  ISETP.EQ.OR P1, PT, R26, 0x3, P2 ;  /* 0x000000031a00780c */ /* 0x000fc60001722670 */
[----:B------:R-:W-:Y:S01]  /*0d40*/  @!P2 IMAD R29, R6, 0x38, R29 ;  /* 0x00000038061da824 */ /* 0x000fe200078e021d */
[----:B-1----:R-:W-:-:S03]  /*0d50*/  MOV R17, RZ ;  /* 0x000000ff00117202 */ /* 0x002fc60000000f00 */
[----:B------:R-:W-:Y:S01]  /*0d60*/  @!P2 IMAD R29, R26, 0x7, R29 ;  /* 0x000000071a1da824 */ /* 0x000fe200078e021d */
[----:B------:R-:W-:Y:S02]  /*0d70*/  @!P2 MOV R28, 0x4 ;  /* 0x00000004001ca802 */ /* 0x000fe40000000f00 */
[----:B------:R0:W5:Y:S01]  /*0d80*/  @!P2 LDG.E.CONSTANT R17, [R10.64] ;  /* 0x000000040a11a981 */ /* 0x000162000c1e9900 */
[----:B------:R-:W-:Y:S02]  /*0d90*/  @!P2 IMAD R29, R0, 0x188, R29 ;  /* 0x00000188001da824 */ /* 0x000fe400078e021d */
[----:B------:R-:W-:Y:S02]  /*0da0*/  @!P1 SHF.R.S32.HI R4, RZ, 0x3, R4 ;  /* 0x00000003ff049819 */ /* 0x000fe40000011404 */
[----:B0-----:R-:W-:Y:S01]  /*0db0*/  @!P2 IMAD.WIDE R10, R29, R28, c[0x0][0x160] ;  /* 0x000058001d0aa625 */ /* 0x001fe200078e021c */
[----:B------:R-:W-:-:S04]  /*0dc0*/  @!P1 SHF.R.S32.HI R29, RZ, 0x3, R14 ;  /* 0x00000003ff1d9819 */ /* 0x000fc8000001140e */
[----:B------:R-:W-:Y:S02]  /*0dd0*/  @!P1 LEA R29, R4, R29, 0x3 ;  /* 0x0000001d041d9211 */ /* 0x000fe400078e18ff */
[----:B------:R-:W-:-:S05]  /*0de0*/  MOV R4, 0x310 ;  /* 0x0000031000047802 */ /* 0x000fca0000000f00 */
[----:B------:R-:W-:Y:S02]  /*0df0*/  @!P1 IMAD R29, R29, R4, 0x7 ;  /* 0x000000071d1d9424 */ /* 0x000fe400078e0204 */
[----:B------:R-:W-:Y:S02]  /*0e00*/  IMAD R16, R14, 0x48, RZ ;  /* 0x000000480e107824 */ /* 0x000fe400078e02ff */
[----:B------:R-:W-:-:S04]  /*0e10*/  @!P1 IMAD R29, R6, 0x38, R29 ;  /* 0x00000038061d9824 */ /* 0x000fc800078e021d */
[----:B------:R-:W-:Y:S01]  /*0e20*/  @!P1 IMAD R29, R26, 0x7, R29 ;  /* 0x000000071a1d9824 */ /* 0x000fe200078e021d */
[----:B--2---:R0:W-:Y:S03]  /*0e30*/  STS [R16], R3 ;  /* 0x0000000310007388 */ /* 0x0041e60000000800 */
[----:B------:R-:W-:Y:S01]  /*0e40*/  @!P1 IMAD R4, R0, 0x188, R29 ;  /* 0x0000018800049824 */ /* 0x000fe200078e021d */
[----:B------:R-:W-:Y:S02]  /*0e50*/  MOV R29, RZ ;  /* 0x000000ff001d7202 */ /* 0x000fe40000000f00 */
[----:B0-----:R-:W-:Y:S01]  /*0e60*/  MOV R3, RZ ;  /* 0x000000ff00037202 */ /* 0x001fe20000000f00 */
[----:B---3--:R0:W-:Y:S05]  /*0e70*/  STS [R16+0x4], R5 ;  /* 0x0000040510007388 */ /* 0x0081ea0000000800 */
[----:B------:R-:W2:Y:S01]  /*0e80*/  @!P2 LDG.E.CONSTANT R3, [R10.64] ;  /* 0x000000040a03a981 */ /* 0x000ea2000c1e9900 */
[----:B0-----:R-:W-:-:S05]  /*0e90*/  @!P1 MOV R5, 0x4 ;  /* 0x0000000400059802 */ /* 0x001fca0000000f00 */
[----:B------:R-:W-:-:S05]  /*0ea0*/  @!P1 IMAD.WIDE R4, R4, R5, c[0x0][0x160] ;  /* 0x0000580004049625 */ /* 0x000fca00078e0205 */
[----:B------:R-:W3:Y:S04]  /*0eb0*/  @!P1 LDG.E.CONSTANT R29, [R4.64] ;  /* 0x00000004041d9981 */ /* 0x000ee8000c1e9900 */
[----:B----4-:R0:W-:Y:S04]  /*0ec0*/  STS [R16+0x8], R25 ;  /* 0x0000081910007388 */ /* 0x0101e80000000800 */
[----:B-----5:R0:W-:Y:S04]  /*0ed0*/  STS [R16+0xc], R24 ;  /* 0x00000c1810007388 */ /* 0x0201e80000000800 */
[----:B------:R0:W-:Y:S04]  /*0ee0*/  STS [R16+0x14], R22 ;  /* 0x0000141610007388 */ /* 0x0001e80000000800 */
        /* <DEDUP_REMOVED lines=11> */
[----:B--2---:R0:W-:Y:S04]  /*0fa0*/  STS [R16+0x40], R3 ;  /* 0x0000400310007388 */ /* 0x0041e80000000800 */
[----:B---3--:R0:W-:Y:S02]  /*0fb0*/  STS [R16+0x44], R29 ;  /* 0x0000441d10007388 */ /* 0x0081e40000000800 */
.L_x_1:
[----:B------:R-:W-:Y:S05]  /*0fc0*/  BSYNC B0 ;  /* 0x0000000000007941 */ /* 0x000fea0003800000 */
.L_x_0:
[----:B------:R-:W-:-:S04]  /*0fd0*/  @!P0 IMAD R5, R13, 0x48, R14 ;  /* 0x000000480d058824 */ /* 0x000fc800078e020e */
[----:B------:R-:W-:-:S05]  /*0fe0*/  @!P0 IMAD.WIDE R4, R5, R2, c[0x0][0x168] ;  /* 0x00005a0005048625 */ /* 0x000fca00078e0202 */
[----:B0-----:R0:W2:Y:S01]  /*0ff0*/  @!P0 LDG.E.CONSTANT R19, [R4.64] ;  /* 0x0000000404138981 */ /* 0x0010a2000c1e9900 */
[----:B------:R-:W-:Y:S01]  /*1000*/  IMAD.HI R15, R14, 0x5397829d, RZ ;  /* 0x5397829d0e0f7827 */ /* 0x000fe200078e02ff */
[----:B------:R-:W-:-:S04]  /*1010*/  HFMA2.MMA R6, -RZ, RZ, 0, 0 ;  /* 0x00000000ff067435 */ /* 0x000fc800000001ff */
[----:B------:R-:W-:Y:S01]  /*1020*/  SHF.R.U32.HI R0, RZ, 0x1f, R15 ;  /* 0x0000001fff007819 */ /* 0x000fe2000001160f */
[----:B0-----:R-:W-:-:S03]  /*1030*/  HFMA2.MMA R4, -RZ, RZ, 0, 0 ;  /* 0x00000000ff047435 */ /* 0x001fc600000001ff */
[----:B------:R-:W-:Y:S02]  /*1040*/  LEA.HI.SX32 R15, R15, R0, 0x1c ;  /* 0x000000000f0f7211 */ /* 0x000fe400078fe2ff */
[----:B------:R-:W-:-:S03]  /*1050*/  MOV R5, R14 ;  /* 0x0000000e00057202 */ /* 0x000fc60000000f00 */
[----:B------:R-:W-:Y:S02]  /*1060*/  IMAD R7, R15, -0x31, R14 ;  /* 0xffffffcf0f077824 */ /* 0x000fe400078e020e */
[----:B------:R-:W-:-:S04]  /*1070*/  IMAD.HI R0, R14, -0x6db6db6d, R4 ;  /* 0x924924930e007827 */ /* 0x000fc800078e0204 */
[----:B------:R-:W-:Y:S01]  /*1080*/  IMAD.HI R6, R7, -0x6db6db6d, R6 ;  /* 0x9249249307067827 */ /* 0x000fe200078e0206 */
[----:B------:R-:W-:-:S04]  /*1090*/  SHF.R.U32.HI R3, RZ, 0x1f, R0 ;  /* 0x0000001fff037819 */ /* 0x000fc80000011600 */
[----:B------:R-:W-:Y:S01]  /*10a0*/  LEA.HI.SX32 R3, R0, R3, 0x1e ;  /* 0x0000000300037211 */ /* 0x000fe200078ff2ff */
[----:B------:R-:W-:Y:S01]  /*10b0*/  IMAD R0, R15, 0x90, RZ ;  /* 0x000000900f007824 */ /* 0x000fe200078e02ff */
[----:B------:R-:W-:-:S03]  /*10c0*/  SHF.R.U32.HI R25, RZ, 0x1f, R6 ;  /* 0x0000001fff197819 */ /* 0x000fc60000011606 */
[----:B------:R-:W-:Y:S01]  /*10d0*/  IMAD R24, R3, -0x7, R14 ;  /* 0xfffffff903187824 */ /* 0x000fe200078e020e */
[----:B------:R-:W-:-:S05]  /*10e0*/  LEA.HI.SX32 R25, R6, R25, 0x1e ;  /* 0x0000001906197211 */ /* 0x000fca00078ff2ff */
[--C-:B------:R-:W-:Y:S02]  /*10f0*/  IMAD R4, R25, 0x12, R24.reuse ;  /* 0x0000001219047824 */ /* 0x100fe400078e0218 */
[C---:B------:R-:W-:Y:S02]  /*1100*/  IMAD R24, R15.reuse, 0xc40, R24 ;  /* 0x00000c400f187824 */ /* 0x040fe400078e0218 */
[----:B------:R-:W-:Y:S01]  /*1110*/  IMAD R3, R15, 0x240, R4 ;  /* 0x000002400f037824 */ /* 0x000fe200078e0204 */
[----:B------:R-:W-:Y:S01]  /*1120*/  LOP3.LUT R15, R12, 0x3, RZ, 0xc0, !PT ;  /* 0x000000030c0f7812 */ /* 0x000fe200078ec0ff */
[----:B------:R-:W-:-:S04]  /*1130*/  IMAD R24, R13, 0x1880, R24 ;  /* 0x000018800d187824 */ /* 0x000fc800078e0218 */
[----:B------:R-:W-:Y:S01]  /*1140*/  IMAD R24, R15, 0x7, R24 ;  /* 0x000000070f187824 */ /* 0x000fe200078e0218 */
[----:B--2---:R-:W-:Y:S04]  /*1150*/  @!P0 STS [R14.X4+0x1200], R19 ;  /* 0x001200130e008388 */ /* 0x004fe80000004800 */
[----:B------:R-:W-:Y:S06]  /*1160*/  BAR.SYNC 0x0 ;  /* 0x0000000000007b1d */ /* 0x000fec0000000000 */
[----:B------:R-:W-:Y:S01]  /*1170*/  LDS.128 R4, [R0+0x1200] ;  /* 0x0012000000047984 */ /* 0x000fe20000000c00 */
[----:B------:R-:W-:-:S03]  /*1180*/  LOP3.LUT R14, R12, 0x4, RZ, 0xc0, !PT ;  /* 0x000000040c0e7812 */ /* 0x000fc600078ec0ff */
[----:B------:R-:W0:Y:S01]  /*1190*/  LDS R21, [R3.X4] ;  /* 0x0000000003157984 */ /* 0x000e220000004800 */
[----:B------:R-:W-:-:S03]  /*11a0*/  SHF.R.U32.HI R13, RZ, 0x2, R14 ;  /* 0x00000002ff0d7819 */ /* 0x000fc6000001160e */
[----:B------:R-:W1:Y:S02]  /*11b0*/  LDS R18, [R3.X4+0x24] ;  /* 0x0000240003127984 */ /* 0x000e640000004800 */
[----:B------:R-:W-:Y:S02]  /*11c0*/  IMAD R24, R13, 0x188, R24 ;  /* 0x000001880d187824 */ /* 0x000fe400078e0218 */
[----:B------:R-:W2:Y:S02]  /*11d0*/  LDS R16, [R3.X4+0x48] ;  /* 0x0000480003107984 */ /* 0x000ea40000004800 */
[----:B------:R-:W-:Y:S02]  /*11e0*/  IMAD R25, R25, 0x38, R24 ;  /* 0x0000003819197824 */ /* 0x000fe400078e0218 */
[----:B------:R-:W3:Y:S04]  /*11f0*/  LDS.128 R8, [R0+0x1210] ;  /* 0x0012100000087984 */ /* 0x000ee80000000c00 */
[----:B------:R-:W4:Y:S04]  /*1200*/  LDS R17, [R3.X4+0x6c] ;  /* 0x00006c0003117984 */ /* 0x000f280000004800 */
[----:B------:R-:W5:Y:S04]  /*1210*/  LDS R22, [R3.X4+0x4] ;  /* 0x0000040003167984 */ /* 0x000f680000004800 */
[----:B------:R-:W5:Y:S04]  /*1220*/  LDS R20, [R3.X4+0x28] ;  /* 0x0000280003147984 */ /* 0x000f680000004800 */
[----:B------:R-:W-:Y:S04]  /*1230*/  LDS.128 R12, [R0+0x1220] ;  /* 0x00122000000c7984 */ /* 0x000fe80000000c00 */
[----:B------:R-:W-:Y:S04]  /*1240*/  LDS R24, [R3.X4+0x70] ;  /* 0x0000700003187984 */ /* 0x000fe80000004800 */
[----:B------:R-:W-:Y:S01]  /*1250*/  LDS R27, [R3.X4+0x2b0] ;  /* 0x0002b000031b7984 */ /* 0x000fe20000004800 */
[----:B0-----:R-:W-:-:S02]  /*1260*/  FFMA R21, R4, R21, RZ ;  /* 0x0000001504157223 */ /* 0x001fc400000000ff */
[----:B-1----:R-:W-:Y:S02]  /*1270*/  FFMA R4, R4, R18, RZ ;  /* 0x0000001204047223 */ /* 0x002fe400000000ff */
[-C--:B------:R-:W-:Y:S02]  /*1280*/  FFMA R21, R18, R7.reuse, R21 ;  /* 0x0000000712157223 */ /* 0x080fe40000000015 */
[----:B--2---:R-:W-:Y:S02]  /*1290*/  FFMA R26, R16, R7, R4 ;  /* 0x00000007101a7223 */ /* 0x004fe40000000004 */
[----:B------:R-:W0:Y:S01]  /*12a0*/  LDS R4, [R3.X4+0x240] ;  /* 0x0002400003047984 */ /* 0x000e220000004800 */
[----:B---3--:R-:W-:-:S03]  /*12b0*/  FFMA R23, R10, R16, R21 ;  /* 0x000000100a177223 */ /* 0x008fc60000000015 */
[----:B------:R-:W1:Y:S01]  /*12c0*/  LDS R21, [R3.X4+0x4c] ;  /* 0x00004c0003157984 */ /* 0x000e620000004800 */
[----:B----4-:R-:W-:-:S03]  /*12d0*/  FFMA R26, R10, R17, R26 ;  /* 0x000000110a1a7223 */ /* 0x010fc6000000001a */
[----:B------:R-:W2:Y:S01]  /*12e0*/  LDS R7, [R3.X4+0x264] ;  /* 0x0002640003077984 */ /* 0x000ea20000004800 */
[----:B-----5:R-:W-:-:S03]  /*12f0*/  FFMA R23, R22, R5, R23 ;  /* 0x0000000516177223 */ /* 0x020fc60000000017 */
[----:B------:R-:W3:Y:S01]  /*1300*/  LDS.128 R16, [R0+0x1230] ;  /* 0x0012300000107984 */ /* 0x000ee20000000c00 */
[----:B------:R-:W-:-:S03]  /*1310*/  FFMA R26, R20, R5, R26 ;  /* 0x00000005141a7223 */ /* 0x000fc6000000001a */
[----:B------:R-:W4:Y:S01]  /*1320*/  LDS R10, [R3.X4+0x288] ;  /* 0x00028800030a7984 */ /* 0x000f220000004800 */
[----:B------:R-:W-:-:S03]  /*1330*/  FFMA R20, R20, R8, R23 ;  /* 0x0000000814147223 */ /* 0x000fc60000000017 */
[----:B------:R-:W5:Y:S04]  /*1340*/  LDS R22, [R3.X4+0x2ac] ;  /* 0x0002ac0003167984 */ /* 0x000f680000004800 */
[----:B------:R-:W5:Y:S01]  /*1350*/  LDS R5, [R3.X4+0x8] ;  /* 0x0000080003057984 */ /* 0x000f620000004800 */
[----:B0-----:R-:W-:Y:S02]  /*1360*/  FFMA R4, R13, R4, RZ ;  /* 0x000000040d047223 */ /* 0x001fe400000000ff */
[C---:B-1----:R-:W-:Y:S02]  /*1370*/  FFMA R23, R21.reuse, R8, R26 ;  /* 0x0000000815177223 */ /* 0x042fe4000000001a */
[----:B------:R-:W-:Y:S02]  /*1380*/  FFMA R8, R21, R11, R20 ;  /* 0x0000000b15087223 */ /* 0x000fe40000000014 */
[----:B--2---:R-:W-:-:S02]  /*1390*/  FFMA R13, R13, R7, RZ ;  /* 0x000000070d0d7223 */ /* 0x004fc400000000ff */
[----:B------:R-:W-:Y:S02]  /*13a0*/  FFMA R11, R24, R11, R23 ;  /* 0x0000000b180b7223 */ /* 0x000fe40000000017 */
[C---:B---3--:R-:W-:Y:S01]  /*13b0*/  FFMA R26, R16.reuse, R7, R4 ;  /* 0x00000007101a7223 */ /* 0x048fe20000000004 */
[----:B------:R-:W-:Y:S01]  /*13c0*/  LDS R24, [R3.X4+0x28c] ;  /* 0x00028c0003187984 */ /* 0x000fe20000004800 */
[----:B----4-:R-:W-:-:S03]  /*13d0*/  FFMA R16, R16, R10, R13 ;  /* 0x0000000a10107223 */ /* 0x010fc6000000000d */
[----:B------:R-:W0:Y:S01]  /*13e0*/  LDS R4, [R3.X4+0x2c] ;  /* 0x00002c0003047984 */ /* 0x000e220000004800 */
[-C--:B------:R-:W-:Y:S02]  /*13f0*/  FFMA R26, R10, R19.reuse, R26 ;  /* 0x000000130a1a7223 */ /* 0x080fe4000000001a */
[----:B-----5:R-:W-:Y:S01]  /*1400*/  FFMA R19, R22, R19, R16 ;  /* 0x0000001316137223 */ /* 0x020fe20000000010 */
[----:B------:R-:W1:Y:S01]  /*1410*/  LDS R13, [R3.X4+0x244] ;  /* 0x00024400030d7984 */ /* 0x000e620000004800 */
[----:B------:R-:W-:-:S03]  /*1420*/  FFMA R5, R5, R6, R8 ;  /* 0x0000000605057223 */ /* 0x000fc60000000008 */
[----:B------:R-:W2:Y:S04]  /*1430*/  LDS R7, [R3.X4+0x268] ;  /* 0x0002680003077984 */ /* 0x000ea80000004800 */
[----:B------:R-:W3:Y:S04]  /*1440*/  LDS.128 R20, [R0+0x1240] ;  /* 0x0012400000147984 */ /* 0x000ee80000000c00 */
[----:B------:R-:W4:Y:S04]  /*1450*/  LDS R16, [R3.X4+0x50] ;  /* 0x0000500003107984 */ /* 0x000f280000004800 */
[----:B------:R-:W5:Y:S04]  /*1460*/  LDS R10, [R3.X4+0x248] ;  /* 0x00024800030a7984 */ /* 0x000f680000004800 */
[----:B------:R-:W5:Y:S01]  /*1470*/  LDS R8, [R3.X4+0x26c] ;  /* 0x00026c0003087984 */ /* 0x000f620000004800 */
[----:B0-----:R-:W-:-:S03]  /*1480*/  FFMA R6, R4, R6, R11 ;  /* 0x0000000604067223 */ /* 0x001fc6000000000b */
[----:B------:R-:W0:Y:S01]  /*1490*/  LDS R11, [R3.X4+0x74] ;  /* 0x00007400030b7984 */ /* 0x000e220000004800 */
[----:B-1----:R-:W-:-:S03]  /*14a0*/  FFMA R26, R13, R14, R26 ;  /* 0x0000000e0d1a7223 */ /* 0x002fc6000000001a */
[----:B------:R-:W-:Y:S01]  /*14b0*/  LDS R13, [R3.X4+0x4a4] ;  /* 0x0004a400030d7984 */ /* 0x000fe20000004800 */
[C---:B--2---:R-:W-:Y:S02]  /*14c0*/  FFMA R14, R7.reuse, R14, R19 ;  /* 0x0000000e070e7223 */ /* 0x044fe40000000013 */
[-C--:B------:R-:W-:Y:S02]  /*14d0*/  FFMA R7, R7, R17.reuse, R26 ;  /* 0x0000001107077223 */ /* 0x080fe4000000001a */
[C---:B------:R-:W-:Y:S02]  /*14e0*/  FFMA R14, R24.reuse, R17, R14 ;  /* 0x00000011180e7223 */ /* 0x040fe4000000000e */
[-C--:B---3--:R-:W-:Y:S01]  /*14f0*/  FFMA R7, R24, R20.reuse, R7 ;  /* 0x0000001418077223 */ /* 0x088fe20000000007 */
[----:B------:R-:W-:Y:S01]  /*1500*/  LDS R17, [R3.X4+0x4c8] ;  /* 0x0004c80003117984 */ /* 0x000fe20000004800 */
[----:B------:R-:W-:Y:S02]  /*1510*/  FFMA R20, R27, R20, R14 ;  /* 0x000000141b147223 */ /* 0x000fe4000000000e */
[-C--:B------:R-:W-:Y:S01]  /*1520*/  FFMA R19, R4, R9.reuse, R5 ;  /* 0x0000000904137223 */ /* 0x080fe20000000005 */
[----:B------:R-:W1:Y:S01]  /*1530*/  LDS R24, [R3.X4+0x290] ;  /* 0x0002900003187984 */ /* 0x000e620000004800 */
[----:B----4-:R-:W-:-:S02]  /*1540*/  FFMA R9, R16, R9, R6 ;  /* 0x0000000910097223 */ /* 0x010fc40000000006 */
[-C--:B-----5:R-:W-:Y:S01]  /*1550*/  FFMA R29, R10, R15.reuse, R7 ;  /* 0x0000000f0a1d7223 */ /* 0x0a0fe20000000007 */
[----:B------:R-:W2:Y:S01]  /*1560*/  LDS R27, [R3.X4+0x480] ;  /* 0x00048000031b7984 */ /* 0x000ea20000004800 */
[C---:B------:R-:W-:Y:S02]  /*1570*/  FFMA R15, R8.reuse, R15, R20 ;  /* 0x0000000f080f7223 */ /* 0x040fe40000000014 */
[----:B------:R-:W-:Y:S01]  /*1580*/  FFMA R26, R8, R18, R29 ;  /* 0x00000012081a7223 */ /* 0x000fe2000000001d */
[----:B------:R-:W3:Y:S01]  /*1590*/  LDS.128 R4, [R0+0x1250] ;  /* 0x0012500000047984 */ /* 0x000ee20000000c00 */
[----:B------:R-:W-:-:S03]  /*15a0*/  FFMA R16, R16, R12, R19 ;  /* 0x0000000c10107223 */ /* 0x000fc60000000013 */
[----:B------:R-:W4:Y:S02]  /*15b0*/  LDS R14, [R3.X4+0x2b4] ;  /* 0x0002b400030e7984 */ /* 0x000f240000004800 */
[----:B------:R-:W-:Y:S02]  /*15c0*/  FMNMX R29, RZ, R16, !PT ;  /* 0x00000010ff1d7209 */ /* 0x000fe40007800000 */
[----:B------:R-:W-:Y:S01]  /*15d0*/  LDS R19, [R3.X4+0x4ec] ;  /* 0x0004ec0003137984 */ /* 0x000fe20000004800 */
[----:B0-----:R-:W-:-:S03]  /*15e0*/  FFMA R20, R11, R12, R9 ;  /* 0x0000000c0b147223 */ /* 0x001fc60000000009 */
[----:B------:R-:W0:Y:S01]  /*15f0*/  LDS.128 R8, [R0+0x1260] ;  /* 0x0012600000087984 */ /* 0x000e220000000c00 */
[----:B-1----:R-:W-:Y:S02]  /*1600*/  FFMA R15, R24, R18, R15 ;  /* 0x00000012180f7223 */ /* 0x002fe4000000000f */
[C---:B------:R-:W-:Y:S02]  /*1610*/  FFMA R18, R22.reuse, R13, RZ ;  /* 0x0000000d16127223 */ /* 0x040fe400000000ff */
[----:B--2---:R-:W-:Y:S02]  /*1620*/  FFMA R28, R22, R27, RZ ;  /* 0x0000001b161c7223 */ /* 0x004fe400000000ff */
[----:B------:R-:W1:Y:S01]  /*1630*/  LDS R22, [R3.X4+0x6c0] ;  /* 0x0006c00003167984 */ /* 0x000e620000004800 */
[----:B------:R-:W-:Y:S02]  /*1640*/  FFMA R24, R24, R21, R26 ;  /* 0x0000001518187223 */ /* 0x000fe4000000001a */
[----:B---3--:R-:W-:-:S02]  /*1650*/  FFMA R28, R5, R13, R28 ;  /* 0x0000000d051c7223 */ /* 0x008fc4000000001c */
[----:B------:R-:W-:Y:S01]  /*1660*/  FFMA R18, R5, R17, R18 ;  /* 0x0000001105127223 */ /* 0x000fe20000000012 */
[----:B------:R-:W-:Y:S01]  /*1670*/  FMNMX R24, RZ, R24, !PT ;  /* 0x00000018ff187209 */ /* 0x000fe20007800000 */
[----:B----4-:R-:W-:Y:S01]  /*1680*/  FFMA R21, R14, R21, R15 ;  /* 0x000000150e157223 */ /* 0x010fe2000000000f */
[----:B------:R-:W2:Y:S01]  /*1690*/  LDS R5, [R3.X4+0x6e4] ;  /* 0x0006e40003057984 */ /* 0x000ea20000004800 */
[----:B------:R-:W-:-:S03]  /*16a0*/  IMAD.WIDE R26, R25, R2, c[0x0][0x170] ;  /* 0x00005c00191a7625 */ /* 0x000fc600078e0202 */
[----:B------:R-:W3:Y:S01]  /*16b0*/  LDS.128 R12, [R0+0x1270] ;  /* 0x00127000000c7984 */ /* 0x000ee20000000c00 */
[----:B------:R-:W-:-:S03]  /*16c0*/  FMNMX R21, RZ, R21, !PT ;  /* 0x00000015ff157209 */ /* 0x000fc60007800000 */
[----:B------:R-:W4:Y:S01]  /*16d0*/  LDS R25, [R3.X4+0x708] ;  /* 0x0007080003197984 */ /* 0x000f220000004800 */
[----:B0-----:R-:W-:-:S03]  /*16e0*/  FFMA R2, R17, R8, R28 ;  /* 0x0000000811027223 */ /* 0x001fc6000000001c */
[----:B------:R0:W-:Y:S01]  /*16f0*/  STG.E [R26.64], R29 ;  /* 0x0000001d1a007986 */ /* 0x0001e2000c101904 */
[----:B------:R-:W-:-:S03]  /*1700*/  FFMA R8, R19, R8, R18 ;  /* 0x0000000813087223 */ /* 0x000fc60000000012 */
[----:B------:R-:W5:Y:S04]  /*1710*/  LDS.128 R16, [R0+0x1280] ;  /* 0x0012800000107984 */ /* 0x000f680000000c00 */
[----:B------:R-:W-:Y:S01]  /*1720*/  LDS R0, [R3.X4+0x70c] ;  /* 0x00070c0003007984 */ /* 0x000fe20000004800 */
[----:B0-----:R-:W-:-:S03]  /*1730*/  FMNMX R29, RZ, R20, !PT ;  /* 0x00000014ff1d7209 */ /* 0x001fc60007800000 */
[----:B------:R-:W-:Y:S04]  /*1740*/  STG.E [R26.64+0xc40], R24 ;  /* 0x000c40181a007986 */ /* 0x000fe8000c101904 */
[----:B------:R-:W-:Y:S01]  /*1750*/  STG.E [R26.64+0x70], R29 ;  /* 0x0000701d1a007986 */ /* 0x000fe2000c101904 */
[----:B-1----:R-:W-:-:S03]  /*1760*/  FFMA R22, R11, R22, RZ ;  /* 0x000000160b167223 */ /* 0x002fc600000000ff */
[----:B------:R-:W-:Y:S01]  /*1770*/  STG.E [R26.64+0xcb0], R21 ;  /* 0x000cb0151a007986 */ /* 0x000fe2000c101904 */
[-C--:B--2---:R-:W-:Y:S02]  /*1780*/  FFMA R11, R11, R5.reuse, RZ ;  /* 0x000000050b0b7223 */ /* 0x084fe400000000ff */
[C---:B---3--:R-:W-:Y:S02]  /*1790*/  FFMA R28, R14.reuse, R5, R22 ;  /* 0x000000050e1c7223 */ /* 0x048fe40000000016 */
[----:B------:R-:W0:Y:S01]  /*17a0*/  LDS R22, [R3.X4+0x72c] ;  /* 0x00072c0003167984 */ /* 0x000e220000004800 */
[----:B----4-:R-:W-:-:S03]  /*17b0*/  FFMA R14, R14, R25, R11 ;  /* 0x000000190e0e7223 */ /* 0x010fc6000000000b */
[----:B------:R-:W-:Y:S01]  /*17c0*/  LDS R5, [R3.X4+0x4a8] ;  /* 0x0004a80003057984 */ /* 0x000fe20000004800 */
[----:B-----5:R-:W-:-:S03]  /*17d0*/  FFMA R11, R17, R25, R28 ;  /* 0x00000019110b7223 */ /* 0x020fc6000000001c */
[----:B------:R-:W1:Y:S04]  /*17e0*/  LDS R25, [R3.X4+0x484] ;  /* 0x0004840003197984 */ /* 0x000e680000004800 */
[----:B------:R-:W-:Y:S01]  /*17f0*/  LDS R28, [R3.X4+0x6e8] ;  /* 0x0006e800031c7984 */ /* 0x000fe20000004800 */
[----:B0-----:R-:W-:-:S03]  /*1800*/  FFMA R17, R17, R22, R14 ;  /* 0x0000001611117223 */ /* 0x001fc6000000000e */
[----:B------:R-:W0:Y:S01]  /*1810*/  LDS R22, [R3.X4+0x6c4] ;  /* 0x0006c40003167984 */ /* 0x000e220000004800 */
[-C--:B-1----:R-:W-:Y:S02]  /*1820*/  FFMA R14, R25, R23.reuse, R2 ;  /* 0x00000017190e7223 */ /* 0x082fe40000000002 */
[C---:B------:R-:W-:Y:S01]  /*1830*/  FFMA R23, R5.reuse, R23, R8 ;  /* 0x0000001705177223 */ /* 0x040fe20000000008 */
[----:B------:R-:W-:Y:S01]  /*1840*/  LDS R2, [R3.X4+0x4f0] ;  /* 0x0004f00003027984 */ /* 0x000fe20000004800 */
[----:B------:R-:W-:-:S03]  /*1850*/  FFMA R14, R5, R6, R14 ;  /* 0x00000006050e7223 */ /* 0x000fc6000000000e */
[----:B------:R-:W1:Y:S01]  /*1860*/  LDS R8, [R3.X4+0x4cc] ;  /* 0x0004cc0003087984 */ /* 0x000e620000004800 */
[-C--:B0-----:R-:W-:Y:S02]  /*1870*/  FFMA R11, R22, R12.reuse, R11 ;  /* 0x0000000c160b7223 */ /* 0x081fe4000000000b */
[C---:B------:R-:W-:Y:S01]  /*1880*/  FFMA R12, R28.reuse, R12, R17 ;  /* 0x0000000c1c0c7223 */ /* 0x040fe20000000011 */
[----:B------:R-:W-:Y:S01]  /*1890*/  LDS R22, [R3.X4+0x734] ;  /* 0x0007340003167984 */ /* 0x000fe20000004800 */
[-C--:B------:R-:W-:Y:S02]  /*18a0*/  FFMA R5, R28, R15.reuse, R11 ;  /* 0x0000000f1c057223 */ /* 0x080fe4000000000b */
[C---:B------:R-:W-:Y:S01]  /*18b0*/  FFMA R25, R0.reuse, R15, R12 ;  /* 0x0000000f00197223 */ /* 0x040fe2000000000c */
[----:B------:R-:W0:Y:S01]  /*18c0*/  LDS R17, [R3.X4+0x488] ;  /* 0x0004880003117984 */ /* 0x000e220000004800 */
[----:B------:R-:W-:-:S03]  /*18d0*/  FFMA R5, R0, R18, R5 ;  /* 0x0000001200057223 */ /* 0x000fc60000000005 */
[----:B------:R-:W-:Y:S04]  /*18e0*/  LDS R12, [R3.X4+0x710] ;  /* 0x00071000030c7984 */ /* 0x000fe80000004800 */
[----:B------:R-:W-:Y:S01]  /*18f0*/  LDS R15, [R3.X4+0x4f4] ;  /* 0x0004f400030f7984 */ /* 0x000fe20000004800 */
[C---:B-1----:R-:W-:Y:S02]  /*1900*/  FFMA R23, R8.reuse, R6, R23 ;  /* 0x0000000608177223 */ /* 0x042fe40000000017 */
[-C--:B------:R-:W-:Y:S01]  /*1910*/  FFMA R11, R8, R9.reuse, R14 ;  /* 0x00000009080b7223 */ /* 0x080fe2000000000e */
[----:B------:R-:W1:Y:S01]  /*1920*/  LDS R6, [R3.X4+0x4ac] ;  /* 0x0004ac0003067984 */ /* 0x000e620000004800 */
[----:B------:R-:W-:-:S03]  /*1930*/  FFMA R9, R2, R9, R23 ;  /* 0x0000000902097223 */ /* 0x000fc60000000017 */
[----:B------:R-:W2:Y:S04]  /*1940*/  LDS R23, [R3.X4+0x730] ;  /* 0x0007300003177984 */ /* 0x000ea80000004800 */
[----:B------:R-:W3:Y:S04]  /*1950*/  LDS R8, [R3.X4+0x6c8] ;  /* 0x0006c80003087984 */ /* 0x000ee80000004800 */
[----:B------:R-:W4:Y:S04]  /*1960*/  LDS R2, [R3.X4+0x6ec] ;  /* 0x0006ec0003027984 */ /* 0x000f280000004800 */
[----:B------:R-:W5:Y:S01]  /*1970*/  LDS R14, [R3.X4+0x4d0] ;  /* 0x0004d000030e7984 */ /* 0x000f620000004800 */
[----:B0-----:R-:W-:-:S02]  /*1980*/  FFMA R11, R17, R4, R11 ;  /* 0x00000004110b7223 */ /* 0x001fc4000000000b */
[C---:B-1----:R-:W-:Y:S02]  /*1990*/  FFMA R9, R6.reuse, R4, R9 ;  /* 0x0000000406097223 */ /* 0x042fe40000000009 */
[----:B------:R-:W-:Y:S02]  /*19a0*/  FFMA R11, R6, R7, R11 ;  /* 0x00000007060b7223 */ /* 0x000fe4000000000b */
[----:B--2---:R-:W-:Y:S02]  /*19b0*/  FFMA R23, R23, R18, R25 ;  /* 0x0000001217177223 */ /* 0x004fe40000000019 */
[-C--:B---3--:R-:W-:Y:S02]  /*19c0*/  FFMA R5, R8, R13.reuse, R5 ;  /* 0x0000000d08057223 */ /* 0x088fe40000000005 */
[C---:B----4-:R-:W-:Y:S02]  /*19d0*/  FFMA R13, R2.reuse, R13, R23 ;  /* 0x0000000d020d7223 */ /* 0x050fe40000000017 */
[----:B------:R-:W-:-:S02]  /*19e0*/  FFMA R5, R2, R16, R5 ;  /* 0x0000001002057223 */ /* 0x000fc40000000005 */
[----:B-----5:R-:W-:Y:S02]  /*19f0*/  FFMA R9, R14, R7, R9 ;  /* 0x000000070e097223 */ /* 0x020fe40000000009 */
[----:B------:R-:W-:Y:S02]  /*1a00*/  FFMA R13, R12, R16, R13 ;  /* 0x000000100c0d7223 */ /* 0x000fe4000000000d */
[-C--:B------:R-:W-:Y:S02]  /*1a10*/  FFMA R11, R14, R10.reuse, R11 ;  /* 0x0000000a0e0b7223 */ /* 0x080fe4000000000b */
[----:B------:R-:W-:Y:S02]  /*1a20*/  FFMA R5, R12, R19, R5 ;  /* 0x000000130c057223 */ /* 0x000fe40000000005 */
[----:B------:R-:W-:Y:S01]  /*1a30*/  FFMA R9, R15, R10, R9 ;  /* 0x0000000a0f097223 */ /* 0x000fe20000000009 */
[----:B------:R-:W-:Y:S01]  /*1a40*/  FMNMX R11, RZ, R11, !PT ;  /* 0x0000000bff0b7209 */ /* 0x000fe20007800000 */
[----:B------:R-:W-:Y:S01]  /*1a50*/  FFMA R13, R22, R19, R13 ;  /* 0x00000013160d7223 */ /* 0x000fe2000000000d */
[----:B------:R-:W-:-:S02]  /*1a60*/  FMNMX R5, RZ, R5, !PT ;  /* 0x00000005ff057209 */ /* 0x000fc40007800000 */
[----:B------:R-:W-:Y:S01]  /*1a70*/  FMNMX R9, RZ, R9, !PT ;  /* 0x00000009ff097209 */ /* 0x000fe20007800000 */
[----:B------:R-:W-:Y:S01]  /*1a80*/  STG.E [R26.64+0x1880], R11 ;  /* 0x0018800b1a007986 */ /* 0x000fe2000c101904 */
[----:B------:R-:W-:-:S03]  /*1a90*/  FMNMX R13, RZ, R13, !PT ;  /* 0x0000000dff0d7209 */ /* 0x000fc60007800000 */
[----:B------:R-:W-:Y:S04]  /*1aa0*/  STG.E [R26.64+0x24c0], R5 ;  /* 0x0024c0051a007986 */ /* 0x000fe8000c101904 */
[----:B------:R-:W-:Y:S04]  /*1ab0*/  STG.E [R26.64+0x18f0], R9 ;  /* 0x0018f0091a007986 */ /* 0x000fe8000c101904 */
[----:B------:R-:W-:Y:S01]  /*1ac0*/  STG.E [R26.64+0x2530], R13 ;  /* 0x0025300d1a007986 */ /* 0x000fe2000c101904 */
[----:B------:R-:W-:Y:S05]  /*1ad0*/  EXIT ;  /* 0x000000000000794d */ /* 0x000fea0003800000 */
.L_x_2:
[----:B------:R-:W-:-:S00]  /*1ae0*/  BRA `(.L_x_2) ;  /* 0xfffffff000007947 */ /* 0x000fc0000383ffff */
[----:B------:R-:W-:-:S00]  /*1af0*/  NOP ;  /* 0x0000000000007918 */ /* 0x000fc00000000000 */
        /* <DEDUP_REMOVED lines=8> */
.L_x_3:


//--------------------- .nv.shared.candidate0     --------------------------
	.section	.nv.shared.candidate0,"aw",@nobits
	.align	4
.nv.shared.candidate0:
	.zero		4896
